//
// Generated by NVIDIA NVVM Compiler
//
// Compiler Build ID: CL-36424714
// Cuda compilation tools, release 13.0, V13.0.88
// Based on NVVM 20.0.0
//

.version 9.0
.target sm_100
.address_size 64

	// .globl	_Z13printBlockIdxv
.extern .func  (.param .b32 func_retval0) vprintf
(
	.param .b64 vprintf_param_0,
	.param .b64 vprintf_param_1
)
;
.global .align 1 .b8 $str[19] = {66, 108, 111, 99, 107, 73, 100, 120, 58, 32, 40, 37, 100, 44, 37, 100, 41, 10};

.visible .entry _Z13printBlockIdxv()
{
	.local .align 8 .b8 	__local_depot0[8];
	.reg .b64 	%SP;
	.reg .b64 	%SPL;
	.reg .b32 	%r<5>;
	.reg .b64 	%rd<5>;

	mov.u64 	%SPL, __local_depot0;
	cvta.local.u64 	%SP, %SPL;
	add.u64 	%rd1, %SP, 0;
	add.u64 	%rd2, %SPL, 0;
	mov.u32 	%r1, %ctaid.x;
	mov.u32 	%r2, %ctaid.y;
	st.local.v2.u32 	[%rd2], {%r1, %r2};
	mov.u64 	%rd3, $str;
	cvta.global.u64 	%rd4, %rd3;
	{ // callseq 0, 0
	.param .b64 param0;
	st.param.b64 	[param0], %rd4;
	.param .b64 param1;
	st.param.b64 	[param1], %rd1;
	.param .b32 retval0;
	call.uni (retval0), 
	vprintf, 
	(
	param0, 
	param1
	);
	ld.param.b32 	%r3, [retval0];
	} // callseq 0
	ret;

}


// ===== COMPILED SASS (sm_100) =====

	.target	sm_100

	.elftype	@"ET_EXEC"


//--------------------- .note.nv.tkinfo           --------------------------
	.section	.note.nv.tkinfo,"",@"SHT_NOTE"
	.sectionflags	@"SHF_NOTE_NV_TKINFO"
	.tkinfo
        /*0018*/ 	.word	0x00000002
        /*0030*/ 	.string	""
        /*0030*/ 	.string	"ptxas"
        /*0030*/ 	.string	"Cuda compilation tools, release 13.0, V13.0.88"
        /*0030*/ 	.string	"Build cuda_13.0.r13.0/compiler.36424714_0"
        /*0030*/ 	.string	"-arch sm_100 -m 64 "



//--------------------- .note.nv.cuinfo           --------------------------
	.section	.note.nv.cuinfo,"",@"SHT_NOTE"
	.sectionflags	@"SHF_NOTE_NV_CUINFO"
        /*0018*/ 	.short	0x0002
        /*001a*/ 	.short	0x0064
        /*001c*/ 	.short	0x0082
	.zero		2


//--------------------- .nv.info                  --------------------------
	.section	.nv.info,"",@"SHT_CUDA_INFO"
	.align	4


	//----- nvinfo : EIATTR_REGCOUNT
	.align		4
        /*0000*/ 	.byte	0x04, 0x2f
        /*0002*/ 	.short	(.L_2 - .L_1)
	.align		4
.L_1:
        /*0004*/ 	.word	index@(_Z13printBlockIdxv)
        /*0008*/ 	.word	0x00000018


	//----- nvinfo : EIATTR_FRAME_SIZE
	.align		4
.L_2:
        /*000c*/ 	.byte	0x04, 0x11
        /*000e*/ 	.short	(.L_4 - .L_3)
	.align		4
.L_3:
        /*0010*/ 	.word	index@(_Z13printBlockIdxv)
        /*0014*/ 	.word	0x00000008


	//----- nvinfo : EIATTR_MIN_STACK_SIZE
	.align		4
.L_4:
        /*0018*/ 	.byte	0x04, 0x12
        /*001a*/ 	.short	(.L_6 - .L_5)
	.align		4
.L_5:
        /*001c*/ 	.word	index@(_Z13printBlockIdxv)
        /*0020*/ 	.word	0x00000008
.L_6:


//--------------------- .nv.compat                --------------------------
	.section	.nv.compat,"",@"SHT_CUDA_COMPAT_INFO"
	.align	4
        /*0000*/ 	.byte	0x02, 0x09, 0x00, 0x00, 0x02, 0x02, 0x01, 0x00, 0x02, 0x05, 0x05, 0x00, 0x03, 0x07, 0x01, 0x01
        /*0010*/ 	.byte	0x02, 0x03, 0x00, 0x00, 0x02, 0x06, 0x01, 0x00, 0x04, 0x0b, 0x08, 0x00, 0x09, 0x00, 0x00, 0x00
        /*0020*/ 	.byte	0x00, 0x00, 0x00, 0x00


//--------------------- .nv.info._Z13printBlockIdxv --------------------------
	.section	.nv.info._Z13printBlockIdxv,"",@"SHT_CUDA_INFO"
	.sectionflags	@""
	.align	4


	//----- nvinfo : EIATTR_CUDA_API_VERSION
	.align		4
        /*0000*/ 	.byte	0x04, 0x37
        /*0002*/ 	.short	(.L_8 - .L_7)
.L_7:
        /*0004*/ 	.word	0x00000082


	//----- nvinfo : EIATTR_SPARSE_MMA_MASK
	.align		4
.L_8:
        /*0008*/ 	.byte	0x03, 0x50
        /*000a*/ 	.short	0x0000


	//----- nvinfo : EIATTR_MAXREG_COUNT
	.align		4
        /*000c*/ 	.byte	0x03, 0x1b
        /*000e*/ 	.short	0x00ff


	//----- nvinfo : EIATTR_EXTERNS
	.align		4
        /*0010*/ 	.byte	0x04, 0x0f
        /*0012*/ 	.short	(.L_10 - .L_9)


	//   ....[0]....
	.align		4
.L_9:
        /*0014*/ 	.word	index@(vprintf)


	//----- nvinfo : EIATTR_MERCURY_ISA_VERSION
	.align		4
.L_10:
        /*0018*/ 	.byte	0x03, 0x5f
        /*001a*/ 	.short	0x0101


	//----- nvinfo : EIATTR_VRC_CTA_INIT_COUNT
	.align		4
        /*001c*/ 	.byte	0x02, 0x4a
	.zero		1
	.zero		1


	//----- nvinfo : EIATTR_SYSCALL_OFFSETS
	.align		4
        /*0020*/ 	.byte	0x04, 0x46
        /*0022*/ 	.short	(.L_12 - .L_11)


	//   ....[0]....
.L_11:
        /*0024*/ 	.word	0x000000f0


	//----- nvinfo : EIATTR_EXIT_INSTR_OFFSETS
	.align		4
.L_12:
        /*0028*/ 	.byte	0x04, 0x1c
        /*002a*/ 	.short	(.L_14 - .L_13)


	//   ....[0]....
.L_13:
        /*002c*/ 	.word	0x00000100


	//----- nvinfo : EIATTR_SW_WAR
	.align		4
.L_14:
        /*0030*/ 	.byte	0x04, 0x36
        /*0032*/ 	.short	(.L_16 - .L_15)
.L_15:
        /*0034*/ 	.word	0x00000008
.L_16:


//--------------------- .nv.callgraph             --------------------------
	.section	.nv.callgraph,"",@"SHT_CUDA_CALLGRAPH"
	.align	4
	.sectionentsize	8
	.align		4
        /*0000*/ 	.word	0x00000000
	.align		4
        /*0004*/ 	.word	0xffffffff
	.align		4
        /*0008*/ 	.word	index@(_Z13printBlockIdxv)
	.align		4
        /*000c*/ 	.word	index@(vprintf)
	.align		4
        /*0010*/ 	.word	0x00000000
	.align		4
        /*0014*/ 	.word	0xfffffffe
	.align		4
        /*0018*/ 	.word	0x00000000
	.align		4
        /*001c*/ 	.word	0xfffffffd
	.align		4
        /*0020*/ 	.word	0x00000000
	.align		4
        /*0024*/ 	.word	0xfffffffc


//--------------------- .nv.constant4             --------------------------
	.section	.nv.constant4,"a",@progbits
	.align	8
	.align		8
.nv.constant4:
        /*0000*/ 	.dword	vprintf
	.align		8
        /*0008*/ 	.dword	$str


//--------------------- .text._Z13printBlockIdxv  --------------------------
	.section	.text._Z13printBlockIdxv,"ax",@progbits
	.align	128
        .global         _Z13printBlockIdxv
        .type           _Z13printBlockIdxv,@function
        .size           _Z13printBlockIdxv,(.L_x_2 - _Z13printBlockIdxv)
        .other          _Z13printBlockIdxv,@"STO_CUDA_ENTRY STV_DEFAULT"
_Z13printBlockIdxv:
.text._Z13printBlockIdxv:
[----:B------:R-:W0:Y:S01]  /*0000*/  LDC R1, c[0x0][0x37c] ;  /* 0x0000df00ff017b82 */ /* 0x000e220000000800 */
[----:B------:R-:W1:Y:S01]  /*0010*/  S2R R8, SR_CTAID.X ;  /* 0x0000000000087919 */ /* 0x000e620000002500 */
[----:B0-----:R-:W-:Y:S01]  /*0020*/  VIADD R1, R1, 0xfffffff8 ;  /* 0xfffffff801017836 */ /* 0x001fe20000000000 */
[----:B------:R-:W-:Y:S01]  /*0030*/  MOV R0, 0x0 ;  /* 0x0000000000007802 */ /* 0x000fe20000000f00 */
[----:B------:R-:W0:Y:S01]  /*0040*/  LDCU UR4, c[0x0][0x2f8] ;  /* 0x00005f00ff0477ac */ /* 0x000e220008000800 */
[----:B------:R-:W1:Y:S03]  /*0050*/  S2R R9, SR_CTAID.Y ;  /* 0x0000000000097919 */ /* 0x000e660000002600 */
[----:B------:R2:W3:Y:S01]  /*0060*/  LDC.64 R2, c[0x4][R0] ;  /* 0x0100000000027b82 */ /* 0x0004e20000000a00 */
[----:B------:R-:W4:Y:S01]  /*0070*/  LDCU.64 UR6, c[0x4][0x8] ;  /* 0x01000100ff0677ac */ /* 0x000f220008000a00 */
[----:B------:R-:W5:Y:S01]  /*0080*/  LDCU UR5, c[0x0][0x2fc] ;  /* 0x00005f80ff0577ac */ /* 0x000f620008000800 */
[----:B0-----:R-:W-:Y:S01]  /*0090*/  IADD3 R6, P0, PT, R1, UR4, RZ ;  /* 0x0000000401067c10 */ /* 0x001fe2000ff1e0ff */
[----:B----4-:R-:W-:Y:S01]  /*00a0*/  IMAD.U32 R4, RZ, RZ, UR6 ;  /* 0x00000006ff047e24 */ /* 0x010fe2000f8e00ff */
[----:B------:R-:W-:-:S03]  /*00b0*/  MOV R5, UR7 ;  /* 0x0000000700057c02 */ /* 0x000fc60008000f00 */
[----:B-----5:R-:W-:Y:S01]  /*00c0*/  IMAD.X R7, RZ, RZ, UR5, P0 ;  /* 0x00000005ff077e24 */ /* 0x020fe200080e06ff */
[----:B-1----:R2:W-:Y:S07]  /*00d0*/  STL.64 [R1], R8 ;  /* 0x0000000801007387 */ /* 0x0025ee0000100a00 */
[----:B------:R-:W-:-:S07]  /*00e0*/  LEPC R20, `(.L_x_0) ;  /* 0x000000001014794e */ /* 0x000fce0000000000 */
[----:B--23--:R-:W-:Y:S05]  /*00f0*/  CALL.ABS.NOINC R2 ;  /* 0x0000000002007343 */ /* 0x00cfea0003c00000 */
.L_x_0:
[----:B------:R-:W-:Y:S05]  /*0100*/  EXIT ;  /* 0x000000000000794d */ /* 0x000fea0003800000 */
.L_x_1:
[----:B------:R-:W-:-:S00]  /*0110*/  BRA `(.L_x_1) ;  /* 0xfffffffc00fc7947 */ /* 0x000fc0000383ffff */
[----:B------:R-:W-:-:S00]  /*0120*/  NOP ;  /* 0x0000000000007918 */ /* 0x000fc00000000000 */
        /* <DEDUP_REMOVED lines=13> */
.L_x_2:


//--------------------- .nv.global.init           --------------------------
	.section	.nv.global.init,"aw",@progbits
.nv.global.init:
	.type		$str,@object
	.size		$str,(.L_0 - $str)
$str:
        /*0000*/ 	.byte	0x42, 0x6c, 0x6f, 0x63, 0x6b, 0x49, 0x64, 0x78, 0x3a, 0x20, 0x28, 0x25, 0x64, 0x2c, 0x25, 0x64
        /*0010*/ 	.byte	0x29, 0x0a, 0x00
.L_0:


//--------------------- .nv.shared.reserved.0     --------------------------
	.section	.nv.shared.reserved.0,"aw",@nobits
	.weak		__nv_reservedSMEM_offset_0_alias
	.size		__nv_reservedSMEM_offset_0_alias, 0, 64
	.other		__nv_reservedSMEM_offset_0_alias,@"STO_CUDA_RESERVED_SHARED STV_DEFAULT"
__nv_reservedSMEM_offset_0_alias:
	.zero		0
	.zero		64


//--------------------- .nv.constant0._Z13printBlockIdxv --------------------------
	.section	.nv.constant0._Z13printBlockIdxv,"a",@progbits
	.sectionflags	@""
	.align	4
.nv.constant0._Z13printBlockIdxv:
	.zero		896


//--------------------- SYMBOLS --------------------------

	.type		.nv.reservedSmem.offset0,@object
	.size		.nv.reservedSmem.offset0,0x4
	.type		vprintf,@function
